//
// Generated by NVIDIA NVVM Compiler
//
// Compiler Build ID: CL-36424714
// Cuda compilation tools, release 13.0, V13.0.88
// Based on NVVM 20.0.0
//

.version 9.0
.target sm_100
.address_size 64

	// .globl	_Z5hellov
.extern .func  (.param .b32 func_retval0) vprintf
(
	.param .b64 vprintf_param_0,
	.param .b64 vprintf_param_1
)
;
.global .align 1 .b8 $str[53] = {72, 69, 76, 76, 79, 32, 87, 79, 82, 76, 68, 33, 32, 72, 69, 76, 76, 79, 32, 87, 79, 82, 76, 68, 33, 32, 72, 69, 76, 76, 79, 32, 87, 79, 82, 76, 68, 33, 32, 72, 69, 76, 76, 79, 32, 87, 79, 82, 76, 68, 33, 32};
.global .align 8 .u64 STR = generic($str);
.global .align 1 .b8 $str$1[3] = {37, 99};

.visible .entry _Z5hellov()
{
	.local .align 8 .b8 	__local_depot0[8];
	.reg .b64 	%SP;
	.reg .b64 	%SPL;
	.reg .b16 	%rs<5>;
	.reg .b32 	%r<5>;
	.reg .b64 	%rd<8>;

	mov.u64 	%SPL, __local_depot0;
	cvta.local.u64 	%SP, %SPL;
	add.u64 	%rd1, %SP, 0;
	add.u64 	%rd2, %SPL, 0;
	ld.global.u64 	%rd3, [STR];
	mov.u32 	%r1, %tid.x;
	cvt.u16.u32 	%rs1, %r1;
	mul.hi.u16 	%rs2, %rs1, 1261;
	mul.lo.s16 	%rs3, %rs2, 52;
	sub.s16 	%rs4, %rs1, %rs3;
	cvt.u64.u16 	%rd4, %rs4;
	add.s64 	%rd5, %rd3, %rd4;
	ld.s8 	%r2, [%rd5];
	st.local.u32 	[%rd2], %r2;
	mov.u64 	%rd6, $str$1;
	cvta.global.u64 	%rd7, %rd6;
	{ // callseq 0, 0
	.param .b64 param0;
	st.param.b64 	[param0], %rd7;
	.param .b64 param1;
	st.param.b64 	[param1], %rd1;
	.param .b32 retval0;
	call.uni (retval0), 
	vprintf, 
	(
	param0, 
	param1
	);
	ld.param.b32 	%r3, [retval0];
	} // callseq 0
	ret;

}


// ===== COMPILED SASS (sm_100) =====

	.target	sm_100

	.elftype	@"ET_EXEC"


//--------------------- .note.nv.tkinfo           --------------------------
	.section	.note.nv.tkinfo,"",@"SHT_NOTE"
	.sectionflags	@"SHF_NOTE_NV_TKINFO"
	.tkinfo
        /*0018*/ 	.word	0x00000002
        /*0030*/ 	.string	""
        /*0030*/ 	.string	"ptxas"
        /*0030*/ 	.string	"Cuda compilation tools, release 13.0, V13.0.88"
        /*0030*/ 	.string	"Build cuda_13.0.r13.0/compiler.36424714_0"
        /*0030*/ 	.string	"-arch sm_100 -m 64 "



//--------------------- .note.nv.cuinfo           --------------------------
	.section	.note.nv.cuinfo,"",@"SHT_NOTE"
	.sectionflags	@"SHF_NOTE_NV_CUINFO"
        /*0018*/ 	.short	0x0002
        /*001a*/ 	.short	0x0064
        /*001c*/ 	.short	0x0082
	.zero		2


//--------------------- .nv.info                  --------------------------
	.section	.nv.info,"",@"SHT_CUDA_INFO"
	.align	4


	//----- nvinfo : EIATTR_REGCOUNT
	.align		4
        /*0000*/ 	.byte	0x04, 0x2f
        /*0002*/ 	.short	(.L_4 - .L_3)
	.align		4
.L_3:
        /*0004*/ 	.word	index@(_Z5hellov)
        /*0008*/ 	.word	0x00000018


	//----- nvinfo : EIATTR_FRAME_SIZE
	.align		4
.L_4:
        /*000c*/ 	.byte	0x04, 0x11
        /*000e*/ 	.short	(.L_6 - .L_5)
	.align		4
.L_5:
        /*0010*/ 	.word	index@(_Z5hellov)
        /*0014*/ 	.word	0x00000008


	//----- nvinfo : EIATTR_MIN_STACK_SIZE
	.align		4
.L_6:
        /*0018*/ 	.byte	0x04, 0x12
        /*001a*/ 	.short	(.L_8 - .L_7)
	.align		4
.L_7:
        /*001c*/ 	.word	index@(_Z5hellov)
        /*0020*/ 	.word	0x00000008
.L_8:


//--------------------- .nv.compat                --------------------------
	.section	.nv.compat,"",@"SHT_CUDA_COMPAT_INFO"
	.align	4
        /*0000*/ 	.byte	0x02, 0x09, 0x00, 0x00, 0x02, 0x02, 0x01, 0x00, 0x02, 0x05, 0x05, 0x00, 0x03, 0x07, 0x01, 0x01
        /*0010*/ 	.byte	0x02, 0x03, 0x00, 0x00, 0x02, 0x06, 0x01, 0x00, 0x04, 0x0b, 0x08, 0x00, 0x09, 0x00, 0x00, 0x00
        /*0020*/ 	.byte	0x00, 0x00, 0x00, 0x00


//--------------------- .nv.info._Z5hellov        --------------------------
	.section	.nv.info._Z5hellov,"",@"SHT_CUDA_INFO"
	.sectionflags	@""
	.align	4


	//----- nvinfo : EIATTR_CUDA_API_VERSION
	.align		4
        /*0000*/ 	.byte	0x04, 0x37
        /*0002*/ 	.short	(.L_10 - .L_9)
.L_9:
        /*0004*/ 	.word	0x00000082


	//----- nvinfo : EIATTR_SPARSE_MMA_MASK
	.align		4
.L_10:
        /*0008*/ 	.byte	0x03, 0x50
        /*000a*/ 	.short	0x0000


	//----- nvinfo : EIATTR_MAXREG_COUNT
	.align		4
        /*000c*/ 	.byte	0x03, 0x1b
        /*000e*/ 	.short	0x00ff


	//----- nvinfo : EIATTR_EXTERNS
	.align		4
        /*0010*/ 	.byte	0x04, 0x0f
        /*0012*/ 	.short	(.L_12 - .L_11)


	//   ....[0]....
	.align		4
.L_11:
        /*0014*/ 	.word	index@(vprintf)


	//----- nvinfo : EIATTR_MERCURY_ISA_VERSION
	.align		4
.L_12:
        /*0018*/ 	.byte	0x03, 0x5f
        /*001a*/ 	.short	0x0101


	//----- nvinfo : EIATTR_VRC_CTA_INIT_COUNT
	.align		4
        /*001c*/ 	.byte	0x02, 0x4a
	.zero		1
	.zero		1


	//----- nvinfo : EIATTR_SYSCALL_OFFSETS
	.align		4
        /*0020*/ 	.byte	0x04, 0x46
        /*0022*/ 	.short	(.L_14 - .L_13)


	//   ....[0]....
.L_13:
        /*0024*/ 	.word	0x000001d0


	//----- nvinfo : EIATTR_EXIT_INSTR_OFFSETS
	.align		4
.L_14:
        /*0028*/ 	.byte	0x04, 0x1c
        /*002a*/ 	.short	(.L_16 - .L_15)


	//   ....[0]....
.L_15:
        /*002c*/ 	.word	0x000001e0


	//----- nvinfo : EIATTR_SW_WAR
	.align		4
.L_16:
        /*0030*/ 	.byte	0x04, 0x36
        /*0032*/ 	.short	(.L_18 - .L_17)
.L_17:
        /*0034*/ 	.word	0x00000008
.L_18:


//--------------------- .nv.callgraph             --------------------------
	.section	.nv.callgraph,"",@"SHT_CUDA_CALLGRAPH"
	.align	4
	.sectionentsize	8
	.align		4
        /*0000*/ 	.word	0x00000000
	.align		4
        /*0004*/ 	.word	0xffffffff
	.align		4
        /*0008*/ 	.word	index@(_Z5hellov)
	.align		4
        /*000c*/ 	.word	index@(vprintf)
	.align		4
        /*0010*/ 	.word	0x00000000
	.align		4
        /*0014*/ 	.word	0xfffffffe
	.align		4
        /*0018*/ 	.word	0x00000000
	.align		4
        /*001c*/ 	.word	0xfffffffd
	.align		4
        /*0020*/ 	.word	0x00000000
	.align		4
        /*0024*/ 	.word	0xfffffffc


//--------------------- .nv.constant4             --------------------------
	.section	.nv.constant4,"a",@progbits
	.align	8
	.align		8
.nv.constant4:
        /*0000*/ 	.dword	vprintf
	.align		8
        /*0008*/ 	.dword	$str
	.align		8
        /*0010*/ 	.dword	STR
	.align		8
        /*0018*/ 	.dword	$str$1


//--------------------- .text._Z5hellov           --------------------------
	.section	.text._Z5hellov,"ax",@progbits
	.align	128
        .global         _Z5hellov
        .type           _Z5hellov,@function
        .size           _Z5hellov,(.L_x_2 - _Z5hellov)
        .other          _Z5hellov,@"STO_CUDA_ENTRY STV_DEFAULT"
_Z5hellov:
.text._Z5hellov:
[----:B------:R-:W0:Y:S08]  /*0000*/  LDC R1, c[0x0][0x37c] ;  /* 0x0000df00ff017b82 */ /* 0x000e300000000800 */
[----:B------:R-:W1:Y:S01]  /*0010*/  LDC.64 R2, c[0x4][0x10] ;  /* 0x01000400ff027b82 */ /* 0x000e620000000a00 */
[----:B------:R-:W1:Y:S01]  /*0020*/  LDCU.64 UR4, c[0x0][0x358] ;  /* 0x00006b00ff0477ac */ /* 0x000e620008000a00 */
[----:B------:R-:W2:Y:S01]  /*0030*/  S2R R5, SR_TID.X ;  /* 0x0000000000057919 */ /* 0x000ea20000002100 */
[----:B0-----:R-:W-:Y:S01]  /*0040*/  VIADD R1, R1, 0xfffffff8 ;  /* 0xfffffff801017836 */ /* 0x001fe20000000000 */
[----:B------:R-:W0:Y:S01]  /*0050*/  LDCU.64 UR6, c[0x4][0x18] ;  /* 0x01000300ff0677ac */ /* 0x000e220008000a00 */
[----:B-1----:R-:W3:Y:S01]  /*0060*/  LDG.E.64 R2, desc[UR4][R2.64] ;  /* 0x0000000402027981 */ /* 0x002ee2000c1e1b00 */
[----:B--2---:R-:W-:-:S05]  /*0070*/  LOP3.LUT R0, R5, 0xffff, RZ, 0xc0, !PT ;  /* 0x0000ffff05007812 */ /* 0x004fca00078ec0ff */
[----:B------:R-:W-:-:S05]  /*0080*/  IMAD R0, R0, 0x4ed, RZ ;  /* 0x000004ed00007824 */ /* 0x000fca00078e02ff */
[----:B------:R-:W-:-:S04]  /*0090*/  SHF.R.U32.HI R0, RZ, 0x10, R0 ;  /* 0x00000010ff007819 */ /* 0x000fc80000011600 */
[----:B------:R-:W-:-:S05]  /*00a0*/  PRMT R0, R0, 0x9910, RZ ;  /* 0x0000991000007816 */ /* 0x000fca00000000ff */
[----:B------:R-:W-:-:S04]  /*00b0*/  IMAD R0, R0, 0x34, RZ ;  /* 0x0000003400007824 */ /* 0x000fc800078e02ff */
[----:B------:R-:W-:-:S05]  /*00c0*/  IMAD.MOV R0, RZ, RZ, -R0 ;  /* 0x000000ffff007224 */ /* 0x000fca00078e0a00 */
[----:B------:R-:W-:-:S05]  /*00d0*/  PRMT R0, R0, 0x7710, RZ ;  /* 0x0000771000007816 */ /* 0x000fca00000000ff */
[----:B------:R-:W-:-:S05]  /*00e0*/  IMAD.IADD R0, R0, 0x1, R5 ;  /* 0x0000000100007824 */ /* 0x000fca00078e0205 */
[----:B------:R-:W-:-:S04]  /*00f0*/  LOP3.LUT R9, R0, 0xffff, RZ, 0xc0, !PT ;  /* 0x0000ffff00097812 */ /* 0x000fc800078ec0ff */
[----:B---3--:R-:W-:-:S05]  /*0100*/  IADD3 R8, P0, PT, R2, R9, RZ ;  /* 0x0000000902087210 */ /* 0x008fca0007f1e0ff */
[----:B------:R-:W-:-:S05]  /*0110*/  IMAD.X R9, RZ, RZ, R3, P0 ;  /* 0x000000ffff097224 */ /* 0x000fca00000e0603 */
[----:B------:R-:W2:Y:S01]  /*0120*/  LD.E.S8 R0, desc[UR4][R8.64] ;  /* 0x0000000408007980 */ /* 0x000ea2000c101300 */
[----:B------:R-:W-:Y:S01]  /*0130*/  MOV R2, 0x0 ;  /* 0x0000000000027802 */ /* 0x000fe20000000f00 */
[----:B------:R-:W1:Y:S01]  /*0140*/  LDCU UR4, c[0x0][0x2f8] ;  /* 0x00005f00ff0477ac */ /* 0x000e620008000800 */
[----:B0-----:R-:W-:Y:S02]  /*0150*/  IMAD.U32 R4, RZ, RZ, UR6 ;  /* 0x00000006ff047e24 */ /* 0x001fe4000f8e00ff */
[----:B------:R-:W-:Y:S01]  /*0160*/  IMAD.U32 R5, RZ, RZ, UR7 ;  /* 0x00000007ff057e24 */ /* 0x000fe2000f8e00ff */
[----:B------:R-:W0:Y:S01]  /*0170*/  LDCU UR5, c[0x0][0x2fc] ;  /* 0x00005f80ff0577ac */ /* 0x000e220008000800 */
[----:B------:R-:W3:Y:S01]  /*0180*/  LDC.64 R2, c[0x4][R2] ;  /* 0x0100000002027b82 */ /* 0x000ee20000000a00 */
[----:B-1----:R-:W-:-:S05]  /*0190*/  IADD3 R6, P0, PT, R1, UR4, RZ ;  /* 0x0000000401067c10 */ /* 0x002fca000ff1e0ff */
[----:B0-----:R-:W-:Y:S01]  /*01a0*/  IMAD.X R7, RZ, RZ, UR5, P0 ;  /* 0x00000005ff077e24 */ /* 0x001fe200080e06ff */
[----:B--23--:R0:W-:Y:S07]  /*01b0*/  STL [R1], R0 ;  /* 0x0000000001007387 */ /* 0x00c1ee0000100800 */
[----:B------:R-:W-:-:S07]  /*01c0*/  LEPC R20, `(.L_x_0) ;  /* 0x000000001014794e */ /* 0x000fce0000000000 */
[----:B0-----:R-:W-:Y:S05]  /*01d0*/  CALL.ABS.NOINC R2 ;  /* 0x0000000002007343 */ /* 0x001fea0003c00000 */
.L_x_0:
[----:B------:R-:W-:Y:S05]  /*01e0*/  EXIT ;  /* 0x000000000000794d */ /* 0x000fea0003800000 */
.L_x_1:
[----:B------:R-:W-:-:S00]  /*01f0*/  BRA `(.L_x_1) ;  /* 0xfffffffc00fc7947 */ /* 0x000fc0000383ffff */
[----:B------:R-:W-:-:S00]  /*0200*/  NOP ;  /* 0x0000000000007918 */ /* 0x000fc00000000000 */
[----:B------:R-:W-:-:S00]  /*0210*/  NOP ;  /* 0x0000000000007918 */ /* 0x000fc00000000000 */
[----:B------:R-:W-:-:S00]  /*0220*/  NOP ;  /* 0x0000000000007918 */ /* 0x000fc00000000000 */
[----:B------:R-:W-:-:S00]  /*0230*/  NOP ;  /* 0x0000000000007918 */ /* 0x000fc00000000000 */
[----:B------:R-:W-:-:S00]  /*0240*/  NOP ;  /* 0x0000000000007918 */ /* 0x000fc00000000000 */
[----:B------:R-:W-:-:S00]  /*0250*/  NOP ;  /* 0x0000000000007918 */ /* 0x000fc00000000000 */
[----:B------:R-:W-:-:S00]  /*0260*/  NOP ;  /* 0x0000000000007918 */ /* 0x000fc00000000000 */
[----:B------:R-:W-:-:S00]  /*0270*/  NOP ;  /* 0x0000000000007918 */ /* 0x000fc00000000000 */
.L_x_2:


//--------------------- .nv.global.init           --------------------------
	.section	.nv.global.init,"aw",@progbits
	.align	8
	.align		8
.nv.global.init:
	.type		STR,@object
	.size		STR,($str$1 - STR)
STR:
        /*0000*/ 	.dword	fun@R_CUDA_G64($str)
	.type		$str$1,@object
	.size		$str$1,($str - $str$1)
$str$1:
        /*0008*/ 	.byte	0x25, 0x63, 0x00
	.type		$str,@object
	.size		$str,(.L_0 - $str)
$str:
        /*000b*/ 	.byte	0x48, 0x45, 0x4c, 0x4c, 0x4f, 0x20, 0x57, 0x4f, 0x52, 0x4c, 0x44, 0x21, 0x20, 0x48, 0x45, 0x4c
        /*001b*/ 	.byte	0x4c, 0x4f, 0x20, 0x57, 0x4f, 0x52, 0x4c, 0x44, 0x21, 0x20, 0x48, 0x45, 0x4c, 0x4c, 0x4f, 0x20
        /*002b*/ 	.byte	0x57, 0x4f, 0x52, 0x4c, 0x44, 0x21, 0x20, 0x48, 0x45, 0x4c, 0x4c, 0x4f, 0x20, 0x57, 0x4f, 0x52
        /*003b*/ 	.byte	0x4c, 0x44, 0x21, 0x20, 0x00
.L_0:


//--------------------- .nv.shared.reserved.0     --------------------------
	.section	.nv.shared.reserved.0,"aw",@nobits
	.weak		__nv_reservedSMEM_offset_0_alias
	.size		__nv_reservedSMEM_offset_0_alias, 0, 64
	.other		__nv_reservedSMEM_offset_0_alias,@"STO_CUDA_RESERVED_SHARED STV_DEFAULT"
__nv_reservedSMEM_offset_0_alias:
	.zero		0
	.zero		64


//--------------------- .nv.constant0._Z5hellov   --------------------------
	.section	.nv.constant0._Z5hellov,"a",@progbits
	.sectionflags	@""
	.align	4
.nv.constant0._Z5hellov:
	.zero		896


//--------------------- SYMBOLS --------------------------

	.type		.nv.reservedSmem.offset0,@object
	.size		.nv.reservedSmem.offset0,0x4
	.type		vprintf,@function
